//
// Generated by NVIDIA NVVM Compiler
//
// Compiler Build ID: CL-36424714
// Cuda compilation tools, release 13.0, V13.0.88
// Based on NVVM 20.0.0
//

.version 9.0
.target sm_100
.address_size 64

	// .globl	_Z8update_eiiiPfS_S_S_S_S_S_S_S_

.visible .entry _Z8update_eiiiPfS_S_S_S_S_S_S_S_(
	.param .u32 _Z8update_eiiiPfS_S_S_S_S_S_S_S__param_0,
	.param .u32 _Z8update_eiiiPfS_S_S_S_S_S_S_S__param_1,
	.param .u32 _Z8update_eiiiPfS_S_S_S_S_S_S_S__param_2,
	.param .u64 .ptr .align 1 _Z8update_eiiiPfS_S_S_S_S_S_S_S__param_3,
	.param .u64 .ptr .align 1 _Z8update_eiiiPfS_S_S_S_S_S_S_S__param_4,
	.param .u64 .ptr .align 1 _Z8update_eiiiPfS_S_S_S_S_S_S_S__param_5,
	.param .u64 .ptr .align 1 _Z8update_eiiiPfS_S_S_S_S_S_S_S__param_6,
	.param .u64 .ptr .align 1 _Z8update_eiiiPfS_S_S_S_S_S_S_S__param_7,
	.param .u64 .ptr .align 1 _Z8update_eiiiPfS_S_S_S_S_S_S_S__param_8,
	.param .u64 .ptr .align 1 _Z8update_eiiiPfS_S_S_S_S_S_S_S__param_9,
	.param .u64 .ptr .align 1 _Z8update_eiiiPfS_S_S_S_S_S_S_S__param_10,
	.param .u64 .ptr .align 1 _Z8update_eiiiPfS_S_S_S_S_S_S_S__param_11
)
{
	.reg .pred 	%p<13>;
	.reg .b32 	%r<24>;
	.reg .b32 	%f<31>;
	.reg .b64 	%rd<43>;

	ld.param.u32 	%r9, [_Z8update_eiiiPfS_S_S_S_S_S_S_S__param_0];
	ld.param.u32 	%r10, [_Z8update_eiiiPfS_S_S_S_S_S_S_S__param_1];
	ld.param.u32 	%r11, [_Z8update_eiiiPfS_S_S_S_S_S_S_S__param_2];
	ld.param.u64 	%rd5, [_Z8update_eiiiPfS_S_S_S_S_S_S_S__param_4];
	ld.param.u64 	%rd6, [_Z8update_eiiiPfS_S_S_S_S_S_S_S__param_5];
	ld.param.u64 	%rd7, [_Z8update_eiiiPfS_S_S_S_S_S_S_S__param_6];
	ld.param.u64 	%rd8, [_Z8update_eiiiPfS_S_S_S_S_S_S_S__param_7];
	ld.param.u64 	%rd12, [_Z8update_eiiiPfS_S_S_S_S_S_S_S__param_8];
	ld.param.u64 	%rd9, [_Z8update_eiiiPfS_S_S_S_S_S_S_S__param_9];
	ld.param.u64 	%rd10, [_Z8update_eiiiPfS_S_S_S_S_S_S_S__param_10];
	ld.param.u64 	%rd11, [_Z8update_eiiiPfS_S_S_S_S_S_S_S__param_11];
	cvta.to.global.u64 	%rd1, %rd12;
	mov.u32 	%r12, %ctaid.x;
	mov.u32 	%r13, %ntid.x;
	mov.u32 	%r14, %tid.x;
	mad.lo.s32 	%r1, %r12, %r13, %r14;
	mul.lo.s32 	%r2, %r11, %r10;
	div.s32 	%r3, %r1, %r2;
	mul.lo.s32 	%r15, %r3, %r2;
	sub.s32 	%r16, %r1, %r15;
	div.s32 	%r17, %r16, %r11;
	mad.lo.s32 	%r18, %r17, %r11, %r15;
	sub.s32 	%r19, %r1, %r18;
	min.s32 	%r20, %r3, %r17;
	min.s32 	%r21, %r20, %r19;
	setp.lt.s32 	%p1, %r21, 1;
	setp.ge.s32 	%p2, %r3, %r9;
	or.pred  	%p3, %p2, %p1;
	@%p3 bra 	$L__BB0_7;
	add.s32 	%r6, %r10, -1;
	setp.ge.s32 	%p4, %r17, %r6;
	add.s32 	%r7, %r11, -1;
	setp.ge.s32 	%p5, %r19, %r7;
	cvta.to.global.u64 	%rd13, %rd8;
	mul.wide.s32 	%rd14, %r1, 4;
	add.s64 	%rd2, %rd13, %rd14;
	or.pred  	%p6, %p4, %p5;
	@%p6 bra 	$L__BB0_3;
	ld.param.u64 	%rd42, [_Z8update_eiiiPfS_S_S_S_S_S_S_S__param_3];
	cvta.to.global.u64 	%rd15, %rd9;
	mul.wide.s32 	%rd16, %r1, 4;
	add.s64 	%rd17, %rd15, %rd16;
	ld.global.f32 	%f1, [%rd17];
	add.s32 	%r22, %r11, %r1;
	mul.wide.s32 	%rd18, %r22, 4;
	add.s64 	%rd19, %rd1, %rd18;
	ld.global.f32 	%f2, [%rd19];
	add.s64 	%rd20, %rd1, %rd16;
	ld.global.f32 	%f3, [%rd20];
	sub.f32 	%f4, %f2, %f3;
	ld.global.f32 	%f5, [%rd2+4];
	sub.f32 	%f6, %f4, %f5;
	ld.global.f32 	%f7, [%rd2];
	add.f32 	%f8, %f6, %f7;
	cvta.to.global.u64 	%rd21, %rd42;
	add.s64 	%rd22, %rd21, %rd16;
	ld.global.f32 	%f9, [%rd22];
	fma.rn.f32 	%f10, %f1, %f8, %f9;
	st.global.f32 	[%rd22], %f10;
$L__BB0_3:
	setp.ge.s32 	%p7, %r19, %r7;
	add.s32 	%r8, %r9, -1;
	setp.ge.s32 	%p8, %r3, %r8;
	cvta.to.global.u64 	%rd23, %rd7;
	mul.wide.s32 	%rd24, %r1, 4;
	add.s64 	%rd3, %rd23, %rd24;
	or.pred  	%p9, %p8, %p7;
	@%p9 bra 	$L__BB0_5;
	cvta.to.global.u64 	%rd25, %rd10;
	add.s64 	%rd27, %rd25, %rd24;
	ld.global.f32 	%f11, [%rd27];
	ld.global.f32 	%f12, [%rd3+4];
	ld.global.f32 	%f13, [%rd3];
	sub.f32 	%f14, %f12, %f13;
	add.s32 	%r23, %r2, %r1;
	mul.wide.s32 	%rd28, %r23, 4;
	add.s64 	%rd29, %rd1, %rd28;
	ld.global.f32 	%f15, [%rd29];
	sub.f32 	%f16, %f14, %f15;
	add.s64 	%rd30, %rd1, %rd24;
	ld.global.f32 	%f17, [%rd30];
	add.f32 	%f18, %f16, %f17;
	cvta.to.global.u64 	%rd31, %rd5;
	add.s64 	%rd32, %rd31, %rd24;
	ld.global.f32 	%f19, [%rd32];
	fma.rn.f32 	%f20, %f11, %f18, %f19;
	st.global.f32 	[%rd32], %f20;
$L__BB0_5:
	setp.ge.s32 	%p10, %r3, %r8;
	setp.ge.s32 	%p11, %r17, %r6;
	or.pred  	%p12, %p10, %p11;
	@%p12 bra 	$L__BB0_7;
	cvta.to.global.u64 	%rd33, %rd11;
	add.s64 	%rd35, %rd33, %rd24;
	ld.global.f32 	%f21, [%rd35];
	mul.wide.s32 	%rd36, %r2, 4;
	add.s64 	%rd37, %rd2, %rd36;
	ld.global.f32 	%f22, [%rd37];
	ld.global.f32 	%f23, [%rd2];
	sub.f32 	%f24, %f22, %f23;
	mul.wide.s32 	%rd38, %r11, 4;
	add.s64 	%rd39, %rd3, %rd38;
	ld.global.f32 	%f25, [%rd39];
	sub.f32 	%f26, %f24, %f25;
	ld.global.f32 	%f27, [%rd3];
	add.f32 	%f28, %f26, %f27;
	cvta.to.global.u64 	%rd40, %rd6;
	add.s64 	%rd41, %rd40, %rd24;
	ld.global.f32 	%f29, [%rd41];
	fma.rn.f32 	%f30, %f21, %f28, %f29;
	st.global.f32 	[%rd41], %f30;
$L__BB0_7:
	ret;

}
	// .globl	_Z8update_hiiiPfS_S_S_S_S_
.visible .entry _Z8update_hiiiPfS_S_S_S_S_(
	.param .u32 _Z8update_hiiiPfS_S_S_S_S__param_0,
	.param .u32 _Z8update_hiiiPfS_S_S_S_S__param_1,
	.param .u32 _Z8update_hiiiPfS_S_S_S_S__param_2,
	.param .u64 .ptr .align 1 _Z8update_hiiiPfS_S_S_S_S__param_3,
	.param .u64 .ptr .align 1 _Z8update_hiiiPfS_S_S_S_S__param_4,
	.param .u64 .ptr .align 1 _Z8update_hiiiPfS_S_S_S_S__param_5,
	.param .u64 .ptr .align 1 _Z8update_hiiiPfS_S_S_S_S__param_6,
	.param .u64 .ptr .align 1 _Z8update_hiiiPfS_S_S_S_S__param_7,
	.param .u64 .ptr .align 1 _Z8update_hiiiPfS_S_S_S_S__param_8
)
{
	.reg .pred 	%p<9>;
	.reg .b32 	%r<19>;
	.reg .b32 	%f<28>;
	.reg .b64 	%rd<29>;
	.reg .b64 	%fd<13>;

	ld.param.u32 	%r5, [_Z8update_hiiiPfS_S_S_S_S__param_0];
	ld.param.u32 	%r7, [_Z8update_hiiiPfS_S_S_S_S__param_1];
	ld.param.u32 	%r6, [_Z8update_hiiiPfS_S_S_S_S__param_2];
	ld.param.u64 	%rd3, [_Z8update_hiiiPfS_S_S_S_S__param_5];
	ld.param.u64 	%rd4, [_Z8update_hiiiPfS_S_S_S_S__param_6];
	ld.param.u64 	%rd5, [_Z8update_hiiiPfS_S_S_S_S__param_7];
	mov.u32 	%r8, %ctaid.x;
	mov.u32 	%r9, %ntid.x;
	mov.u32 	%r10, %tid.x;
	mad.lo.s32 	%r1, %r8, %r9, %r10;
	mul.lo.s32 	%r2, %r6, %r7;
	div.s32 	%r3, %r1, %r2;
	mul.lo.s32 	%r11, %r3, %r2;
	sub.s32 	%r12, %r1, %r11;
	div.s32 	%r13, %r12, %r6;
	mad.lo.s32 	%r4, %r13, %r6, %r11;
	min.s32 	%r15, %r3, %r13;
	setp.lt.s32 	%p4, %r15, 1;
	mov.pred 	%p8, 0;
	@%p4 bra 	$L__BB1_2;
	sub.s32 	%r16, %r1, %r4;
	setp.gt.s32 	%p8, %r16, 0;
$L__BB1_2:
	setp.ge.s32 	%p5, %r3, %r5;
	not.pred 	%p6, %p8;
	or.pred  	%p7, %p5, %p6;
	@%p7 bra 	$L__BB1_4;
	ld.param.u64 	%rd28, [_Z8update_hiiiPfS_S_S_S_S__param_8];
	ld.param.u64 	%rd27, [_Z8update_hiiiPfS_S_S_S_S__param_4];
	ld.param.u64 	%rd26, [_Z8update_hiiiPfS_S_S_S_S__param_3];
	cvta.to.global.u64 	%rd7, %rd26;
	cvta.to.global.u64 	%rd8, %rd27;
	cvta.to.global.u64 	%rd9, %rd3;
	mul.wide.s32 	%rd10, %r1, 4;
	add.s64 	%rd11, %rd9, %rd10;
	ld.global.f32 	%f1, [%rd11];
	sub.s32 	%r17, %r1, %r6;
	mul.wide.s32 	%rd12, %r17, 4;
	add.s64 	%rd13, %rd9, %rd12;
	ld.global.f32 	%f2, [%rd13];
	sub.f32 	%f3, %f1, %f2;
	add.s64 	%rd14, %rd8, %rd10;
	ld.global.f32 	%f4, [%rd14];
	sub.f32 	%f5, %f3, %f4;
	ld.global.f32 	%f6, [%rd14+-4];
	add.f32 	%f7, %f5, %f6;
	cvt.f64.f32 	%fd1, %f7;
	mul.f64 	%fd2, %fd1, 0d3FE0000000000000;
	cvta.to.global.u64 	%rd15, %rd4;
	add.s64 	%rd16, %rd15, %rd10;
	ld.global.f32 	%f8, [%rd16];
	cvt.f64.f32 	%fd3, %f8;
	sub.f64 	%fd4, %fd3, %fd2;
	cvt.rn.f32.f64 	%f9, %fd4;
	st.global.f32 	[%rd16], %f9;
	add.s64 	%rd17, %rd7, %rd10;
	ld.global.f32 	%f10, [%rd17];
	ld.global.f32 	%f11, [%rd17+-4];
	sub.f32 	%f12, %f10, %f11;
	ld.global.f32 	%f13, [%rd11];
	sub.f32 	%f14, %f12, %f13;
	sub.s32 	%r18, %r1, %r2;
	mul.wide.s32 	%rd18, %r18, 4;
	add.s64 	%rd19, %rd9, %rd18;
	ld.global.f32 	%f15, [%rd19];
	add.f32 	%f16, %f14, %f15;
	cvt.f64.f32 	%fd5, %f16;
	mul.f64 	%fd6, %fd5, 0d3FE0000000000000;
	cvta.to.global.u64 	%rd20, %rd5;
	add.s64 	%rd21, %rd20, %rd10;
	ld.global.f32 	%f17, [%rd21];
	cvt.f64.f32 	%fd7, %f17;
	sub.f64 	%fd8, %fd7, %fd6;
	cvt.rn.f32.f64 	%f18, %fd8;
	st.global.f32 	[%rd21], %f18;
	ld.global.f32 	%f19, [%rd14];
	add.s64 	%rd22, %rd8, %rd18;
	ld.global.f32 	%f20, [%rd22];
	sub.f32 	%f21, %f19, %f20;
	ld.global.f32 	%f22, [%rd17];
	sub.f32 	%f23, %f21, %f22;
	add.s64 	%rd23, %rd7, %rd12;
	ld.global.f32 	%f24, [%rd23];
	add.f32 	%f25, %f23, %f24;
	cvt.f64.f32 	%fd9, %f25;
	mul.f64 	%fd10, %fd9, 0d3FE0000000000000;
	cvta.to.global.u64 	%rd24, %rd28;
	add.s64 	%rd25, %rd24, %rd10;
	ld.global.f32 	%f26, [%rd25];
	cvt.f64.f32 	%fd11, %f26;
	sub.f64 	%fd12, %fd11, %fd10;
	cvt.rn.f32.f64 	%f27, %fd12;
	st.global.f32 	[%rd25], %f27;
$L__BB1_4:
	ret;

}


// ===== COMPILED SASS (sm_100) =====

	.target	sm_100

	.elftype	@"ET_EXEC"


//--------------------- .note.nv.tkinfo           --------------------------
	.section	.note.nv.tkinfo,"",@"SHT_NOTE"
	.sectionflags	@"SHF_NOTE_NV_TKINFO"
	.tkinfo
        /*0018*/ 	.word	0x00000002
        /*0030*/ 	.string	""
        /*0030*/ 	.string	"ptxas"
        /*0030*/ 	.string	"Cuda compilation tools, release 13.0, V13.0.88"
        /*0030*/ 	.string	"Build cuda_13.0.r13.0/compiler.36424714_0"
        /*0030*/ 	.string	"-arch sm_100 -m 64 "



//--------------------- .note.nv.cuinfo           --------------------------
	.section	.note.nv.cuinfo,"",@"SHT_NOTE"
	.sectionflags	@"SHF_NOTE_NV_CUINFO"
        /*0018*/ 	.short	0x0002
        /*001a*/ 	.short	0x0064
        /*001c*/ 	.short	0x0082
	.zero		2


//--------------------- .nv.info                  --------------------------
	.section	.nv.info,"",@"SHT_CUDA_INFO"
	.align	4


	//----- nvinfo : EIATTR_REGCOUNT
	.align		4
        /*0000*/ 	.byte	0x04, 0x2f
        /*0002*/ 	.short	(.L_1 - .L_0)
	.align		4
.L_0:
        /*0004*/ 	.word	index@(_Z8update_eiiiPfS_S_S_S_S_S_S_S_)
        /*0008*/ 	.word	0x0000001c


	//----- nvinfo : EIATTR_FRAME_SIZE
	.align		4
.L_1:
        /*000c*/ 	.byte	0x04, 0x11
        /*000e*/ 	.short	(.L_3 - .L_2)
	.align		4
.L_2:
        /*0010*/ 	.word	index@(_Z8update_eiiiPfS_S_S_S_S_S_S_S_)
        /*0014*/ 	.word	0x00000000


	//----- nvinfo : EIATTR_REGCOUNT
	.align		4
.L_3:
        /*0018*/ 	.byte	0x04, 0x2f
        /*001a*/ 	.short	(.L_5 - .L_4)
	.align		4
.L_4:
        /*001c*/ 	.word	index@(_Z8update_hiiiPfS_S_S_S_S_)
        /*0020*/ 	.word	0x00000020


	//----- nvinfo : EIATTR_FRAME_SIZE
	.align		4
.L_5:
        /*0024*/ 	.byte	0x04, 0x11
        /*0026*/ 	.short	(.L_7 - .L_6)
	.align		4
.L_6:
        /*0028*/ 	.word	index@(_Z8update_hiiiPfS_S_S_S_S_)
        /*002c*/ 	.word	0x00000000


	//----- nvinfo : EIATTR_MIN_STACK_SIZE
	.align		4
.L_7:
        /*0030*/ 	.byte	0x04, 0x12
        /*0032*/ 	.short	(.L_9 - .L_8)
	.align		4
.L_8:
        /*0034*/ 	.word	index@(_Z8update_hiiiPfS_S_S_S_S_)
        /*0038*/ 	.word	0x00000000


	//----- nvinfo : EIATTR_MIN_STACK_SIZE
	.align		4
.L_9:
        /*003c*/ 	.byte	0x04, 0x12
        /*003e*/ 	.short	(.L_11 - .L_10)
	.align		4
.L_10:
        /*0040*/ 	.word	index@(_Z8update_eiiiPfS_S_S_S_S_S_S_S_)
        /*0044*/ 	.word	0x00000000
.L_11:


//--------------------- .nv.compat                --------------------------
	.section	.nv.compat,"",@"SHT_CUDA_COMPAT_INFO"
	.align	4
        /*0000*/ 	.byte	0x02, 0x09, 0x00, 0x00, 0x02, 0x02, 0x01, 0x00, 0x02, 0x05, 0x05, 0x00, 0x03, 0x07, 0x01, 0x01
        /*0010*/ 	.byte	0x02, 0x03, 0x00, 0x00, 0x02, 0x06, 0x01, 0x00, 0x04, 0x0b, 0x08, 0x00, 0x01, 0x00, 0x00, 0x00
        /*0020*/ 	.byte	0x00, 0x00, 0x00, 0x00


//--------------------- .nv.info._Z8update_hiiiPfS_S_S_S_S_ --------------------------
	.section	.nv.info._Z8update_hiiiPfS_S_S_S_S_,"",@"SHT_CUDA_INFO"
	.sectionflags	@""
	.align	4


	//----- nvinfo : EIATTR_CUDA_API_VERSION
	.align		4
        /*0000*/ 	.byte	0x04, 0x37
        /*0002*/ 	.short	(.L_13 - .L_12)
.L_12:
        /*0004*/ 	.word	0x00000082


	//----- nvinfo : EIATTR_KPARAM_INFO
	.align		4
.L_13:
        /*0008*/ 	.byte	0x04, 0x17
        /*000a*/ 	.short	(.L_15 - .L_14)
.L_14:
        /*000c*/ 	.word	0x00000000
        /*0010*/ 	.short	0x0008
        /*0012*/ 	.short	0x0038
        /*0014*/ 	.byte	0x00, 0xf5, 0x21, 0x00


	//----- nvinfo : EIATTR_KPARAM_INFO
	.align		4
.L_15:
        /*0018*/ 	.byte	0x04, 0x17
        /*001a*/ 	.short	(.L_17 - .L_16)
.L_16:
        /*001c*/ 	.word	0x00000000
        /*0020*/ 	.short	0x0007
        /*0022*/ 	.short	0x0030
        /*0024*/ 	.byte	0x00, 0xf5, 0x21, 0x00


	//----- nvinfo : EIATTR_KPARAM_INFO
	.align		4
.L_17:
        /*0028*/ 	.byte	0x04, 0x17
        /*002a*/ 	.short	(.L_19 - .L_18)
.L_18:
        /*002c*/ 	.word	0x00000000
        /*0030*/ 	.short	0x0006
        /*0032*/ 	.short	0x0028
        /*0034*/ 	.byte	0x00, 0xf5, 0x21, 0x00


	//----- nvinfo : EIATTR_KPARAM_INFO
	.align		4
.L_19:
        /*0038*/ 	.byte	0x04, 0x17
        /*003a*/ 	.short	(.L_21 - .L_20)
.L_20:
        /*003c*/ 	.word	0x00000000
        /*0040*/ 	.short	0x0005
        /*0042*/ 	.short	0x0020
        /*0044*/ 	.byte	0x00, 0xf5, 0x21, 0x00


	//----- nvinfo : EIATTR_KPARAM_INFO
	.align		4
.L_21:
        /*0048*/ 	.byte	0x04, 0x17
        /*004a*/ 	.short	(.L_23 - .L_22)
.L_22:
        /*004c*/ 	.word	0x00000000
        /*0050*/ 	.short	0x0004
        /*0052*/ 	.short	0x0018
        /*0054*/ 	.byte	0x00, 0xf5, 0x21, 0x00


	//----- nvinfo : EIATTR_KPARAM_INFO
	.align		4
.L_23:
        /*0058*/ 	.byte	0x04, 0x17
        /*005a*/ 	.short	(.L_25 - .L_24)
.L_24:
        /*005c*/ 	.word	0x00000000
        /*0060*/ 	.short	0x0003
        /*0062*/ 	.short	0x0010
        /*0064*/ 	.byte	0x00, 0xf5, 0x21, 0x00


	//----- nvinfo : EIATTR_KPARAM_INFO
	.align		4
.L_25:
        /*0068*/ 	.byte	0x04, 0x17
        /*006a*/ 	.short	(.L_27 - .L_26)
.L_26:
        /*006c*/ 	.word	0x00000000
        /*0070*/ 	.short	0x0002
        /*0072*/ 	.short	0x0008
        /*0074*/ 	.byte	0x00, 0xf0, 0x11, 0x00


	//----- nvinfo : EIATTR_KPARAM_INFO
	.align		4
.L_27:
        /*0078*/ 	.byte	0x04, 0x17
        /*007a*/ 	.short	(.L_29 - .L_28)
.L_28:
        /*007c*/ 	.word	0x00000000
        /*0080*/ 	.short	0x0001
        /*0082*/ 	.short	0x0004
        /*0084*/ 	.byte	0x00, 0xf0, 0x11, 0x00


	//----- nvinfo : EIATTR_KPARAM_INFO
	.align		4
.L_29:
        /*0088*/ 	.byte	0x04, 0x17
        /*008a*/ 	.short	(.L_31 - .L_30)
.L_30:
        /*008c*/ 	.word	0x00000000
        /*0090*/ 	.short	0x0000
        /*0092*/ 	.short	0x0000
        /*0094*/ 	.byte	0x00, 0xf0, 0x11, 0x00


	//----- nvinfo : EIATTR_SPARSE_MMA_MASK
	.align		4
.L_31:
        /*0098*/ 	.byte	0x03, 0x50
        /*009a*/ 	.short	0x0000


	//----- nvinfo : EIATTR_MAXREG_COUNT
	.align		4
        /*009c*/ 	.byte	0x03, 0x1b
        /*009e*/ 	.short	0x00ff


	//----- nvinfo : EIATTR_MERCURY_ISA_VERSION
	.align		4
        /*00a0*/ 	.byte	0x03, 0x5f
        /*00a2*/ 	.short	0x0101


	//----- nvinfo : EIATTR_VRC_CTA_INIT_COUNT
	.align		4
        /*00a4*/ 	.byte	0x02, 0x4a
	.zero		1
	.zero		1


	//----- nvinfo : EIATTR_EXIT_INSTR_OFFSETS
	.align		4
        /*00a8*/ 	.byte	0x04, 0x1c
        /*00aa*/ 	.short	(.L_33 - .L_32)


	//   ....[0]....
.L_32:
        /*00ac*/ 	.word	0x00000430


	//   ....[1]....
        /*00b0*/ 	.word	0x000007e0


	//----- nvinfo : EIATTR_CBANK_PARAM_SIZE
	.align		4
.L_33:
        /*00b4*/ 	.byte	0x03, 0x19
        /*00b6*/ 	.short	0x0040


	//----- nvinfo : EIATTR_PARAM_CBANK
	.align		4
        /*00b8*/ 	.byte	0x04, 0x0a
        /*00ba*/ 	.short	(.L_35 - .L_34)
	.align		4
.L_34:
        /*00bc*/ 	.word	index@(.nv.constant0._Z8update_hiiiPfS_S_S_S_S_)
        /*00c0*/ 	.short	0x0380
        /*00c2*/ 	.short	0x0040


	//----- nvinfo : EIATTR_SW_WAR
	.align		4
.L_35:
        /*00c4*/ 	.byte	0x04, 0x36
        /*00c6*/ 	.short	(.L_37 - .L_36)
.L_36:
        /*00c8*/ 	.word	0x00000008
.L_37:


//--------------------- .nv.info._Z8update_eiiiPfS_S_S_S_S_S_S_S_ --------------------------
	.section	.nv.info._Z8update_eiiiPfS_S_S_S_S_S_S_S_,"",@"SHT_CUDA_INFO"
	.sectionflags	@""
	.align	4


	//----- nvinfo : EIATTR_CUDA_API_VERSION
	.align		4
        /*0000*/ 	.byte	0x04, 0x37
        /*0002*/ 	.short	(.L_39 - .L_38)
.L_38:
        /*0004*/ 	.word	0x00000082


	//----- nvinfo : EIATTR_KPARAM_INFO
	.align		4
.L_39:
        /*0008*/ 	.byte	0x04, 0x17
        /*000a*/ 	.short	(.L_41 - .L_40)
.L_40:
        /*000c*/ 	.word	0x00000000
        /*0010*/ 	.short	0x000b
        /*0012*/ 	.short	0x0050
        /*0014*/ 	.byte	0x00, 0xf5, 0x21, 0x00


	//----- nvinfo : EIATTR_KPARAM_INFO
	.align		4
.L_41:
        /*0018*/ 	.byte	0x04, 0x17
        /*001a*/ 	.short	(.L_43 - .L_42)
.L_42:
        /*001c*/ 	.word	0x00000000
        /*0020*/ 	.short	0x000a
        /*0022*/ 	.short	0x0048
        /*0024*/ 	.byte	0x00, 0xf5, 0x21, 0x00


	//----- nvinfo : EIATTR_KPARAM_INFO
	.align		4
.L_43:
        /*0028*/ 	.byte	0x04, 0x17
        /*002a*/ 	.short	(.L_45 - .L_44)
.L_44:
        /*002c*/ 	.word	0x00000000
        /*0030*/ 	.short	0x0009
        /*0032*/ 	.short	0x0040
        /*0034*/ 	.byte	0x00, 0xf5, 0x21, 0x00


	//----- nvinfo : EIATTR_KPARAM_INFO
	.align		4
.L_45:
        /*0038*/ 	.byte	0x04, 0x17
        /*003a*/ 	.short	(.L_47 - .L_46)
.L_46:
        /*003c*/ 	.word	0x00000000
        /*0040*/ 	.short	0x0008
        /*0042*/ 	.short	0x0038
        /*0044*/ 	.byte	0x00, 0xf5, 0x21, 0x00


	//----- nvinfo : EIATTR_KPARAM_INFO
	.align		4
.L_47:
        /*0048*/ 	.byte	0x04, 0x17
        /*004a*/ 	.short	(.L_49 - .L_48)
.L_48:
        /*004c*/ 	.word	0x00000000
        /*0050*/ 	.short	0x0007
        /*0052*/ 	.short	0x0030
        /*0054*/ 	.byte	0x00, 0xf5, 0x21, 0x00


	//----- nvinfo : EIATTR_KPARAM_INFO
	.align		4
.L_49:
        /*0058*/ 	.byte	0x04, 0x17
        /*005a*/ 	.short	(.L_51 - .L_50)
.L_50:
        /*005c*/ 	.word	0x00000000
        /*0060*/ 	.short	0x0006
        /*0062*/ 	.short	0x0028
        /*0064*/ 	.byte	0x00, 0xf5, 0x21, 0x00


	//----- nvinfo : EIATTR_KPARAM_INFO
	.align		4
.L_51:
        /*0068*/ 	.byte	0x04, 0x17
        /*006a*/ 	.short	(.L_53 - .L_52)
.L_52:
        /*006c*/ 	.word	0x00000000
        /*0070*/ 	.short	0x0005
        /*0072*/ 	.short	0x0020
        /*0074*/ 	.byte	0x00, 0xf5, 0x21, 0x00


	//----- nvinfo : EIATTR_KPARAM_INFO
	.align		4
.L_53:
        /*0078*/ 	.byte	0x04, 0x17
        /*007a*/ 	.short	(.L_55 - .L_54)
.L_54:
        /*007c*/ 	.word	0x00000000
        /*0080*/ 	.short	0x0004
        /*0082*/ 	.short	0x0018
        /*0084*/ 	.byte	0x00, 0xf5, 0x21, 0x00


	//----- nvinfo : EIATTR_KPARAM_INFO
	.align		4
.L_55:
        /*0088*/ 	.byte	0x04, 0x17
        /*008a*/ 	.short	(.L_57 - .L_56)
.L_56:
        /*008c*/ 	.word	0x00000000
        /*0090*/ 	.short	0x0003
        /*0092*/ 	.short	0x0010
        /*0094*/ 	.byte	0x00, 0xf5, 0x21, 0x00


	//----- nvinfo : EIATTR_KPARAM_INFO
	.align		4
.L_57:
        /*0098*/ 	.byte	0x04, 0x17
        /*009a*/ 	.short	(.L_59 - .L_58)
.L_58:
        /*009c*/ 	.word	0x00000000
        /*00a0*/ 	.short	0x0002
        /*00a2*/ 	.short	0x0008
        /*00a4*/ 	.byte	0x00, 0xf0, 0x11, 0x00


	//----- nvinfo : EIATTR_KPARAM_INFO
	.align		4
.L_59:
        /*00a8*/ 	.byte	0x04, 0x17
        /*00aa*/ 	.short	(.L_61 - .L_60)
.L_60:
        /*00ac*/ 	.word	0x00000000
        /*00b0*/ 	.short	0x0001
        /*00b2*/ 	.short	0x0004
        /*00b4*/ 	.byte	0x00, 0xf0, 0x11, 0x00


	//----- nvinfo : EIATTR_KPARAM_INFO
	.align		4
.L_61:
        /*00b8*/ 	.byte	0x04, 0x17
        /*00ba*/ 	.short	(.L_63 - .L_62)
.L_62:
        /*00bc*/ 	.word	0x00000000
        /*00c0*/ 	.short	0x0000
        /*00c2*/ 	.short	0x0000
        /*00c4*/ 	.byte	0x00, 0xf0, 0x11, 0x00


	//----- nvinfo : EIATTR_SPARSE_MMA_MASK
	.align		4
.L_63:
        /*00c8*/ 	.byte	0x03, 0x50
        /*00ca*/ 	.short	0x0000


	//----- nvinfo : EIATTR_MAXREG_COUNT
	.align		4
        /*00cc*/ 	.byte	0x03, 0x1b
        /*00ce*/ 	.short	0x00ff


	//----- nvinfo : EIATTR_MERCURY_ISA_VERSION
	.align		4
        /*00d0*/ 	.byte	0x03, 0x5f
        /*00d2*/ 	.short	0x0101


	//----- nvinfo : EIATTR_VRC_CTA_INIT_COUNT
	.align		4
        /*00d4*/ 	.byte	0x02, 0x4a
	.zero		1
	.zero		1


	//----- nvinfo : EIATTR_EXIT_INSTR_OFFSETS
	.align		4
        /*00d8*/ 	.byte	0x04, 0x1c
        /*00da*/ 	.short	(.L_65 - .L_64)


	//   ....[0]....
.L_64:
        /*00dc*/ 	.word	0x00000410


	//   ....[1]....
        /*00e0*/ 	.word	0x00000750


	//   ....[2]....
        /*00e4*/ 	.word	0x00000870


	//----- nvinfo : EIATTR_CBANK_PARAM_SIZE
	.align		4
.L_65:
        /*00e8*/ 	.byte	0x03, 0x19
        /*00ea*/ 	.short	0x0058


	//----- nvinfo : EIATTR_PARAM_CBANK
	.align		4
        /*00ec*/ 	.byte	0x04, 0x0a
        /*00ee*/ 	.short	(.L_67 - .L_66)
	.align		4
.L_66:
        /*00f0*/ 	.word	index@(.nv.constant0._Z8update_eiiiPfS_S_S_S_S_S_S_S_)
        /*00f4*/ 	.short	0x0380
        /*00f6*/ 	.short	0x0058


	//----- nvinfo : EIATTR_SW_WAR
	.align		4
.L_67:
        /*00f8*/ 	.byte	0x04, 0x36
        /*00fa*/ 	.short	(.L_69 - .L_68)
.L_68:
        /*00fc*/ 	.word	0x00000008
.L_69:


//--------------------- .nv.callgraph             --------------------------
	.section	.nv.callgraph,"",@"SHT_CUDA_CALLGRAPH"
	.align	4
	.sectionentsize	8
	.align		4
        /*0000*/ 	.word	0x00000000
	.align		4
        /*0004*/ 	.word	0xffffffff
	.align		4
        /*0008*/ 	.word	0x00000000
	.align		4
        /*000c*/ 	.word	0xfffffffe
	.align		4
        /*0010*/ 	.word	0x00000000
	.align		4
        /*0014*/ 	.word	0xfffffffd
	.align		4
        /*0018*/ 	.word	0x00000000
	.align		4
        /*001c*/ 	.word	0xfffffffc


//--------------------- .text._Z8update_hiiiPfS_S_S_S_S_ --------------------------
	.section	.text._Z8update_hiiiPfS_S_S_S_S_,"ax",@progbits
	.align	128
        .global         _Z8update_hiiiPfS_S_S_S_S_
        .type           _Z8update_hiiiPfS_S_S_S_S_,@function
        .size           _Z8update_hiiiPfS_S_S_S_S_,(.L_x_2 - _Z8update_hiiiPfS_S_S_S_S_)
        .other          _Z8update_hiiiPfS_S_S_S_S_,@"STO_CUDA_ENTRY STV_DEFAULT"
_Z8update_hiiiPfS_S_S_S_S_:
.text._Z8update_hiiiPfS_S_S_S_S_:
[----:B------:R-:W-:Y:S08]  /*0000*/  LDC R1, c[0x0][0x37c] ;  /* 0x0000df00ff017b82 */ /* 0x000ff00000000800 */
[----:B------:R-:W0:Y:S01]  /*0010*/  LDC R6, c[0x0][0x388] ;  /* 0x0000e200ff067b82 */ /* 0x000e220000000800 */
[----:B------:R-:W0:Y:S01]  /*0020*/  LDCU UR4, c[0x0][0x384] ;  /* 0x00007080ff0477ac */ /* 0x000e220008000800 */
[----:B------:R-:W1:Y:S06]  /*0030*/  S2R R8, SR_TID.X ;  /* 0x0000000000087919 */ /* 0x000e6c0000002100 */
[----:B------:R-:W1:Y:S01]  /*0040*/  LDC R17, c[0x0][0x360] ;  /* 0x0000d800ff117b82 */ /* 0x000e620000000800 */
[----:B0-----:R-:W-:-:S07]  /*0050*/  IMAD R0, R6, UR4, RZ ;  /* 0x0000000406007c24 */ /* 0x001fce000f8e02ff */
[----:B------:R-:W1:Y:S01]  /*0060*/  S2UR UR4, SR_CTAID.X ;  /* 0x00000000000479c3 */ /* 0x000e620000002500 */
[----:B------:R-:W-:-:S04]  /*0070*/  IABS R10, R0 ;  /* 0x00000000000a7213 */ /* 0x000fc80000000000 */
[----:B------:R-:W0:Y:S08]  /*0080*/  I2F.RP R4, R10 ;  /* 0x0000000a00047306 */ /* 0x000e300000209400 */
[----:B0-----:R-:W0:Y:S01]  /*0090*/  MUFU.RCP R4, R4 ;  /* 0x0000000400047308 */ /* 0x001e220000001000 */
[----:B-1----:R-:W-:Y:S01]  /*00a0*/  IMAD R17, R17, UR4, R8 ;  /* 0x0000000411117c24 */ /* 0x002fe2000f8e0208 */
[----:B------:R-:W-:Y:S01]  /*00b0*/  IABS R8, R6 ;  /* 0x0000000600087213 */ /* 0x000fe20000000000 */
[----:B------:R-:W1:Y:S03]  /*00c0*/  LDCU UR4, c[0x0][0x380] ;  /* 0x00007000ff0477ac */ /* 0x000e660008000800 */
[----:B------:R-:W-:-:S02]  /*00d0*/  IABS R7, R17 ;  /* 0x0000001100077213 */ /* 0x000fc40000000000 */
[----:B0-----:R-:W-:Y:S02]  /*00e0*/  IADD3 R2, PT, PT, R4, 0xffffffe, RZ ;  /* 0x0ffffffe04027810 */ /* 0x001fe40007ffe0ff */
[----:B------:R-:W-:Y:S02]  /*00f0*/  IABS R4, R0 ;  /* 0x0000000000047213 */ /* 0x000fe40000000000 */
[----:B------:R0:W2:Y:S02]  /*0100*/  F2I.FTZ.U32.TRUNC.NTZ R3, R2 ;  /* 0x0000000200037305 */ /* 0x0000a4000021f000 */
[----:B0-----:R-:W-:Y:S01]  /*0110*/  IMAD.MOV.U32 R2, RZ, RZ, RZ ;  /* 0x000000ffff027224 */ /* 0x001fe200078e00ff */
[----:B--2---:R-:W-:-:S05]  /*0120*/  IADD3 R5, PT, PT, RZ, -R3, RZ ;  /* 0x80000003ff057210 */ /* 0x004fca0007ffe0ff */
[----:B------:R-:W-:-:S04]  /*0130*/  IMAD R5, R5, R10, RZ ;  /* 0x0000000a05057224 */ /* 0x000fc800078e02ff */
[----:B------:R-:W-:Y:S01]  /*0140*/  IMAD.HI.U32 R3, R3, R5, R2 ;  /* 0x0000000503037227 */ /* 0x000fe200078e0002 */
[----:B------:R-:W-:Y:S02]  /*0150*/  MOV R5, R7 ;  /* 0x0000000700057202 */ /* 0x000fe40000000f00 */
[----:B------:R-:W-:Y:S02]  /*0160*/  IADD3 R7, PT, PT, RZ, -R4, RZ ;  /* 0x80000004ff077210 */ /* 0x000fe40007ffe0ff */
[----:B------:R-:W0:Y:S01]  /*0170*/  I2F.RP R4, R8 ;  /* 0x0000000800047306 */ /* 0x000e220000209400 */
[----:B------:R-:W-:-:S04]  /*0180*/  IMAD.HI.U32 R2, R3, R5, RZ ;  /* 0x0000000503027227 */ /* 0x000fc800078e00ff */
[----:B------:R-:W-:-:S05]  /*0190*/  IMAD R3, R2, R7, R5 ;  /* 0x0000000702037224 */ /* 0x000fca00078e0205 */
[----:B------:R-:W-:Y:S01]  /*01a0*/  ISETP.GT.U32.AND P2, PT, R10, R3, PT ;  /* 0x000000030a00720c */ /* 0x000fe20003f44070 */
[----:B0-----:R-:W0:-:S12]  /*01b0*/  MUFU.RCP R4, R4 ;  /* 0x0000000400047308 */ /* 0x001e180000001000 */
[----:B------:R-:W-:Y:S01]  /*01c0*/  @!P2 IMAD.IADD R3, R3, 0x1, -R10 ;  /* 0x000000010303a824 */ /* 0x000fe200078e0a0a */
[----:B------:R-:W-:Y:S02]  /*01d0*/  @!P2 IADD3 R2, PT, PT, R2, 0x1, RZ ;  /* 0x000000010202a810 */ /* 0x000fe40007ffe0ff */
[----:B------:R-:W-:Y:S02]  /*01e0*/  ISETP.NE.AND P2, PT, R0, RZ, PT ;  /* 0x000000ff0000720c */ /* 0x000fe40003f45270 */
[----:B------:R-:W-:Y:S02]  /*01f0*/  ISETP.GE.U32.AND P0, PT, R3, R10, PT ;  /* 0x0000000a0300720c */ /* 0x000fe40003f06070 */
[----:B------:R-:W-:-:S04]  /*0200*/  LOP3.LUT R3, R17, R0, RZ, 0x3c, !PT ;  /* 0x0000000011037212 */ /* 0x000fc800078e3cff */
[----:B------:R-:W-:Y:S02]  /*0210*/  ISETP.GE.AND P1, PT, R3, RZ, PT ;  /* 0x000000ff0300720c */ /* 0x000fe40003f26270 */
[----:B0-----:R-:W-:-:S05]  /*0220*/  IADD3 R3, PT, PT, R4, 0xffffffe, RZ ;  /* 0x0ffffffe04037810 */ /* 0x001fca0007ffe0ff */
[----:B------:R-:W-:Y:S01]  /*0230*/  @P0 VIADD R2, R2, 0x1 ;  /* 0x0000000102020836 */ /* 0x000fe20000000000 */
[----:B------:R-:W0:Y:S04]  /*0240*/  F2I.FTZ.U32.TRUNC.NTZ R3, R3 ;  /* 0x0000000300037305 */ /* 0x000e28000021f000 */
[----:B------:R-:W-:Y:S01]  /*0250*/  MOV R9, R2 ;  /* 0x0000000200097202 */ /* 0x000fe20000000f00 */
[----:B------:R-:W-:-:S03]  /*0260*/  HFMA2 R2, -RZ, RZ, 0, 0 ;  /* 0x00000000ff027431 */ /* 0x000fc600000001ff */
[----:B------:R-:W-:Y:S02]  /*0270*/  @!P1 IADD3 R9, PT, PT, -R9, RZ, RZ ;  /* 0x000000ff09099210 */ /* 0x000fe40007ffe1ff */
[----:B------:R-:W-:-:S05]  /*0280*/  @!P2 LOP3.LUT R9, RZ, R0, RZ, 0x33, !PT ;  /* 0x00000000ff09a212 */ /* 0x000fca00078e33ff */
[----:B------:R-:W-:Y:S02]  /*0290*/  IMAD R11, R0, R9, RZ ;  /* 0x00000009000b7224 */ /* 0x000fe400078e02ff */
[----:B0-----:R-:W-:-:S03]  /*02a0*/  IMAD.MOV R7, RZ, RZ, -R3 ;  /* 0x000000ffff077224 */ /* 0x001fc600078e0a03 */
[----:B------:R-:W-:Y:S01]  /*02b0*/  IADD3 R5, PT, PT, R17, -R11, RZ ;  /* 0x8000000b11057210 */ /* 0x000fe20007ffe0ff */
[----:B------:R-:W-:-:S03]  /*02c0*/  IMAD R7, R7, R8, RZ ;  /* 0x0000000807077224 */ /* 0x000fc600078e02ff */
[----:B------:R-:W-:Y:S01]  /*02d0*/  IABS R4, R5 ;  /* 0x0000000500047213 */ /* 0x000fe20000000000 */
[----:B------:R-:W-:Y:S01]  /*02e0*/  IMAD.HI.U32 R2, R3, R7, R2 ;  /* 0x0000000703027227 */ /* 0x000fe200078e0002 */
[----:B------:R-:W-:Y:S02]  /*02f0*/  LOP3.LUT R5, R5, R6, RZ, 0x3c, !PT ;  /* 0x0000000605057212 */ /* 0x000fe400078e3cff */
[----:B------:R-:W-:Y:S02]  /*0300*/  MOV R3, R4 ;  /* 0x0000000400037202 */ /* 0x000fe40000000f00 */
[----:B------:R-:W-:-:S03]  /*0310*/  ISETP.GE.AND P1, PT, R5, RZ, PT ;  /* 0x000000ff0500720c */ /* 0x000fc60003f26270 */
[----:B------:R-:W-:-:S04]  /*0320*/  IMAD.HI.U32 R2, R2, R3, RZ ;  /* 0x0000000302027227 */ /* 0x000fc800078e00ff */
[----:B------:R-:W-:-:S04]  /*0330*/  IMAD.MOV R4, RZ, RZ, -R2 ;  /* 0x000000ffff047224 */ /* 0x000fc800078e0a02 */
[----:B------:R-:W-:-:S05]  /*0340*/  IMAD R3, R8, R4, R3 ;  /* 0x0000000408037224 */ /* 0x000fca00078e0203 */
[----:B------:R-:W-:-:S13]  /*0350*/  ISETP.GT.U32.AND P2, PT, R8, R3, PT ;  /* 0x000000030800720c */ /* 0x000fda0003f44070 */
[-C--:B------:R-:W-:Y:S02]  /*0360*/  @!P2 IADD3 R3, PT, PT, R3, -R8.reuse, RZ ;  /* 0x800000080303a210 */ /* 0x080fe40007ffe0ff */
[----:B------:R-:W-:Y:S02]  /*0370*/  @!P2 IADD3 R2, PT, PT, R2, 0x1, RZ ;  /* 0x000000010202a810 */ /* 0x000fe40007ffe0ff */
[----:B------:R-:W-:Y:S02]  /*0380*/  ISETP.GE.U32.AND P0, PT, R3, R8, PT ;  /* 0x000000080300720c */ /* 0x000fe40003f06070 */
[----:B------:R-:W-:-:S11]  /*0390*/  ISETP.NE.AND P2, PT, R6, RZ, PT ;  /* 0x000000ff0600720c */ /* 0x000fd60003f45270 */
[----:B------:R-:W-:-:S05]  /*03a0*/  @P0 IADD3 R2, PT, PT, R2, 0x1, RZ ;  /* 0x0000000102020810 */ /* 0x000fca0007ffe0ff */
[----:B------:R-:W-:Y:S01]  /*03b0*/  @!P1 IMAD.MOV R2, RZ, RZ, -R2 ;  /* 0x000000ffff029224 */ /* 0x000fe200078e0a02 */
[----:B------:R-:W-:-:S04]  /*03c0*/  @!P2 LOP3.LUT R2, RZ, R6, RZ, 0x33, !PT ;  /* 0x00000006ff02a212 */ /* 0x000fc800078e33ff */
[----:B------:R-:W-:Y:S01]  /*03d0*/  VIMNMX R3, PT, PT, R9, R2, PT ;  /* 0x0000000209037248 */ /* 0x000fe20003fe0100 */
[----:B------:R-:W-:-:S03]  /*03e0*/  IMAD R2, R2, R6, R11 ;  /* 0x0000000602027224 */ /* 0x000fc600078e020b */
[----:B------:R-:W-:-:S13]  /*03f0*/  ISETP.GE.AND P0, PT, R3, 0x1, PT ;  /* 0x000000010300780c */ /* 0x000fda0003f06270 */
[----:B------:R-:W-:-:S04]  /*0400*/  @P0 IADD3 R2, PT, PT, R17, -R2, RZ ;  /* 0x8000000211020210 */ /* 0x000fc80007ffe0ff */
[----:B------:R-:W-:-:S04]  /*0410*/  ISETP.GT.AND P0, PT, R2, RZ, P0 ;  /* 0x000000ff0200720c */ /* 0x000fc80000704270 */
[----:B-1----:R-:W-:-:S13]  /*0420*/  ISETP.GE.OR P0, PT, R9, UR4, !P0 ;  /* 0x0000000409007c0c */ /* 0x002fda000c706670 */
[----:B------:R-:W-:Y:S05]  /*0430*/  @P0 EXIT ;  /* 0x000000000000094d */ /* 0x000fea0003800000 */
[----:B------:R-:W0:Y:S01]  /*0440*/  LDC.64 R2, c[0x0][0x3a0] ;  /* 0x0000e800ff027b82 */ /* 0x000e220000000a00 */
[----:B------:R-:W1:Y:S01]  /*0450*/  LDCU.64 UR4, c[0x0][0x358] ;  /* 0x00006b00ff0477ac */ /* 0x000e620008000a00 */
[----:B------:R-:W-:-:S06]  /*0460*/  IADD3 R13, PT, PT, R17, -R6, RZ ;  /* 0x80000006110d7210 */ /* 0x000fcc0007ffe0ff */
[----:B------:R-:W2:Y:S08]  /*0470*/  LDC.64 R4, c[0x0][0x398] ;  /* 0x0000e600ff047b82 */ /* 0x000eb00000000a00 */
[----:B------:R-:W3:Y:S01]  /*0480*/  LDC.64 R20, c[0x0][0x3a8] ;  /* 0x0000ea00ff147b82 */ /* 0x000ee20000000a00 */
[----:B0-----:R-:W-:-:S04]  /*0490*/  IMAD.WIDE R6, R13, 0x4, R2 ;  /* 0x000000040d067825 */ /* 0x001fc800078e0202 */
[C---:B------:R-:W-:Y:S02]  /*04a0*/  IMAD.WIDE R14, R17.reuse, 0x4, R2 ;  /* 0x00000004110e7825 */ /* 0x040fe400078e0202 */
[----:B-1----:R-:W4:Y:S02]  /*04b0*/  LDG.E R7, desc[UR4][R6.64] ;  /* 0x0000000406077981 */ /* 0x002f24000c1e1900 */
[C---:B--2---:R-:W-:Y:S02]  /*04c0*/  IMAD.WIDE R8, R17.reuse, 0x4, R4 ;  /* 0x0000000411087825 */ /* 0x044fe400078e0204 */
[----:B------:R-:W4:Y:S04]  /*04d0*/  LDG.E R10, desc[UR4][R14.64] ;  /* 0x000000040e0a7981 */ /* 0x000f28000c1e1900 */
[----:B------:R-:W2:Y:S01]  /*04e0*/  LDG.E R19, desc[UR4][R8.64] ;  /* 0x0000000408137981 */ /* 0x000ea2000c1e1900 */
[----:B---3--:R-:W-:-:S03]  /*04f0*/  IMAD.WIDE R20, R17, 0x4, R20 ;  /* 0x0000000411147825 */ /* 0x008fc600078e0214 */
[----:B------:R-:W3:Y:S04]  /*0500*/  LDG.E R23, desc[UR4][R8.64+-0x4] ;  /* 0xfffffc0408177981 */ /* 0x000ee8000c1e1900 */
[----:B------:R-:W5:Y:S01]  /*0510*/  LDG.E R16, desc[UR4][R20.64] ;  /* 0x0000000414107981 */ /* 0x000f62000c1e1900 */
[----:B----4-:R-:W-:Y:S02]  /*0520*/  FADD R12, R10, -R7 ;  /* 0x800000070a0c7221 */ /* 0x010fe40000000000 */
[----:B------:R-:W0:Y:S02]  /*0530*/  LDC.64 R6, c[0x0][0x390] ;  /* 0x0000e400ff067b82 */ /* 0x000e240000000a00 */
[----:B--2---:R-:W-:-:S04]  /*0540*/  FADD R12, R12, -R19 ;  /* 0x800000130c0c7221 */ /* 0x004fc80000000000 */
[----:B---3--:R-:W-:Y:S02]  /*0550*/  FADD R12, R12, R23 ;  /* 0x000000170c0c7221 */ /* 0x008fe40000000000 */
[----:B------:R-:W1:Y:S01]  /*0560*/  LDC.64 R18, c[0x0][0x3b0] ;  /* 0x0000ec00ff127b82 */ /* 0x000e620000000a00 */
[----:B-----5:R-:W-:Y:S08]  /*0570*/  F2F.F64.F32 R10, R16 ;  /* 0x00000010000a7310 */ /* 0x020ff00000201800 */
[----:B------:R-:W2:Y:S02]  /*0580*/  F2F.F64.F32 R22, R12 ;  /* 0x0000000c00167310 */ /* 0x000ea40000201800 */
[----:B--2---:R-:W-:-:S10]  /*0590*/  DFMA R24, R22, -0.5, R10 ;  /* 0xbfe000001618782b */ /* 0x004fd4000000000a */
[----:B------:R-:W2:Y:S01]  /*05a0*/  F2F.F32.F64 R25, R24 ;  /* 0x0000001800197310 */ /* 0x000ea20000301000 */
[C---:B0-----:R-:W-:Y:S01]  /*05b0*/  IMAD.WIDE R10, R17.reuse, 0x4, R6 ;  /* 0x00000004110a7825 */ /* 0x041fe200078e0206 */
[----:B------:R-:W-:-:S05]  /*05c0*/  IADD3 R23, PT, PT, R17, -R0, RZ ;  /* 0x8000000011177210 */ /* 0x000fca0007ffe0ff */
[----:B------:R-:W-:Y:S01]  /*05d0*/  IMAD.WIDE R26, R23, 0x4, R2 ;  /* 0x00000004171a7825 */ /* 0x000fe200078e0202 */
[----:B--2---:R0:W-:Y:S04]  /*05e0*/  STG.E desc[UR4][R20.64], R25 ;  /* 0x0000001914007986 */ /* 0x0041e8000c101904 */
[----:B------:R-:W2:Y:S04]  /*05f0*/  LDG.E R0, desc[UR4][R10.64] ;  /* 0x000000040a007981 */ /* 0x000ea8000c1e1900 */
[----:B------:R-:W2:Y:S01]  /*0600*/  LDG.E R29, desc[UR4][R10.64+-0x4] ;  /* 0xfffffc040a1d7981 */ /* 0x000ea2000c1e1900 */
[----:B-1----:R-:W-:-:S03]  /*0610*/  IMAD.WIDE R18, R17, 0x4, R18 ;  /* 0x0000000411127825 */ /* 0x002fc600078e0212 */
[----:B------:R-:W3:Y:S01]  /*0620*/  LDG.E R15, desc[UR4][R14.64] ;  /* 0x000000040e0f7981 */ /* 0x000ee2000c1e1900 */
[----:B0-----:R-:W0:Y:S03]  /*0630*/  LDC.64 R24, c[0x0][0x3b8] ;  /* 0x0000ee00ff187b82 */ /* 0x001e260000000a00 */
[----:B------:R-:W4:Y:S04]  /*0640*/  LDG.E R27, desc[UR4][R26.64] ;  /* 0x000000041a1b7981 */ /* 0x000f28000c1e1900 */
[----:B------:R-:W5:Y:S01]  /*0650*/  LDG.E R12, desc[UR4][R18.64] ;  /* 0x00000004120c7981 */ /* 0x000f62000c1e1900 */
[----:B------:R-:W-:-:S04]  /*0660*/  IMAD.WIDE R4, R23, 0x4, R4 ;  /* 0x0000000417047825 */ /* 0x000fc800078e0204 */
[----:B------:R-:W-:-:S04]  /*0670*/  IMAD.WIDE R6, R13, 0x4, R6 ;  /* 0x000000040d067825 */ /* 0x000fc800078e0206 */
[----:B--2---:R-:W-:-:S04]  /*0680*/  FADD R0, R0, -R29 ;  /* 0x8000001d00007221 */ /* 0x004fc80000000000 */
[----:B---3--:R-:W-:-:S04]  /*0690*/  FADD R0, R0, -R15 ;  /* 0x8000000f00007221 */ /* 0x008fc80000000000 */
[----:B----4-:R-:W-:Y:S01]  /*06a0*/  FADD R0, R0, R27 ;  /* 0x0000001b00007221 */ /* 0x010fe20000000000 */
[----:B-----5:R-:W-:Y:S08]  /*06b0*/  F2F.F64.F32 R2, R12 ;  /* 0x0000000c00027310 */ /* 0x020ff00000201800 */
[----:B------:R-:W1:Y:S02]  /*06c0*/  F2F.F64.F32 R20, R0 ;  /* 0x0000000000147310 */ /* 0x000e640000201800 */
[----:B-1----:R-:W-:-:S10]  /*06d0*/  DFMA R20, R20, -0.5, R2 ;  /* 0xbfe000001414782b */ /* 0x002fd40000000002 */
[----:B------:R-:W1:Y:S01]  /*06e0*/  F2F.F32.F64 R21, R20 ;  /* 0x0000001400157310 */ /* 0x000e620000301000 */
[----:B0-----:R-:W-:Y:S01]  /*06f0*/  IMAD.WIDE R2, R17, 0x4, R24 ;  /* 0x0000000411027825 */ /* 0x001fe200078e0218 */
[----:B-1----:R-:W-:Y:S04]  /*0700*/  STG.E desc[UR4][R18.64], R21 ;  /* 0x0000001512007986 */ /* 0x002fe8000c101904 */
[----:B------:R-:W2:Y:S04]  /*0710*/  LDG.E R8, desc[UR4][R8.64] ;  /* 0x0000000408087981 */ /* 0x000ea8000c1e1900 */
[----:B------:R-:W2:Y:S04]  /*0720*/  LDG.E R5, desc[UR4][R4.64] ;  /* 0x0000000404057981 */ /* 0x000ea8000c1e1900 */
[----:B------:R-:W3:Y:S04]  /*0730*/  LDG.E R11, desc[UR4][R10.64] ;  /* 0x000000040a0b7981 */ /* 0x000ee8000c1e1900 */
[----:B------:R-:W4:Y:S04]  /*0740*/  LDG.E R7, desc[UR4][R6.64] ;  /* 0x0000000406077981 */ /* 0x000f28000c1e1900 */
[----:B------:R-:W5:Y:S01]  /*0750*/  LDG.E R14, desc[UR4][R2.64] ;  /* 0x00000004020e7981 */ /* 0x000f62000c1e1900 */
[----:B--2---:R-:W-:-:S04]  /*0760*/  FADD R0, R8, -R5 ;  /* 0x8000000508007221 */ /* 0x004fc80000000000 */
[----:B---3--:R-:W-:-:S04]  /*0770*/  FADD R0, R0, -R11 ;  /* 0x8000000b00007221 */ /* 0x008fc80000000000 */
[----:B----4-:R-:W-:Y:S01]  /*0780*/  FADD R0, R0, R7 ;  /* 0x0000000700007221 */ /* 0x010fe20000000000 */
[----:B-----5:R-:W-:Y:S08]  /*0790*/  F2F.F64.F32 R14, R14 ;  /* 0x0000000e000e7310 */ /* 0x020ff00000201800 */
[----:B------:R-:W0:Y:S02]  /*07a0*/  F2F.F64.F32 R12, R0 ;  /* 0x00000000000c7310 */ /* 0x000e240000201800 */
[----:B0-----:R-:W-:-:S10]  /*07b0*/  DFMA R12, R12, -0.5, R14 ;  /* 0xbfe000000c0c782b */ /* 0x001fd4000000000e */
[----:B------:R-:W0:Y:S02]  /*07c0*/  F2F.F32.F64 R13, R12 ;  /* 0x0000000c000d7310 */ /* 0x000e240000301000 */
[----:B0-----:R-:W-:Y:S01]  /*07d0*/  STG.E desc[UR4][R2.64], R13 ;  /* 0x0000000d02007986 */ /* 0x001fe2000c101904 */
[----:B------:R-:W-:Y:S05]  /*07e0*/  EXIT ;  /* 0x000000000000794d */ /* 0x000fea0003800000 */
.L_x_0:
[----:B------:R-:W-:-:S00]  /*07f0*/  BRA `(.L_x_0) ;  /* 0xfffffffc00fc7947 */ /* 0x000fc0000383ffff */
[----:B------:R-:W-:-:S00]  /*0800*/  NOP ;  /* 0x0000000000007918 */ /* 0x000fc00000000000 */
[----:B------:R-:W-:-:S00]  /*0810*/  NOP ;  /* 0x0000000000007918 */ /* 0x000fc00000000000 */
[----:B------:R-:W-:-:S00]  /*0820*/  NOP ;  /* 0x0000000000007918 */ /* 0x000fc00000000000 */
[----:B------:R-:W-:-:S00]  /*0830*/  NOP ;  /* 0x0000000000007918 */ /* 0x000fc00000000000 */
[----:B------:R-:W-:-:S00]  /*0840*/  NOP ;  /* 0x0000000000007918 */ /* 0x000fc00000000000 */
[----:B------:R-:W-:-:S00]  /*0850*/  NOP ;  /* 0x0000000000007918 */ /* 0x000fc00000000000 */
[----:B------:R-:W-:-:S00]  /*0860*/  NOP ;  /* 0x0000000000007918 */ /* 0x000fc00000000000 */
[----:B------:R-:W-:-:S00]  /*0870*/  NOP ;  /* 0x0000000000007918 */ /* 0x000fc00000000000 */
.L_x_2:


//--------------------- .text._Z8update_eiiiPfS_S_S_S_S_S_S_S_ --------------------------
	.section	.text._Z8update_eiiiPfS_S_S_S_S_S_S_S_,"ax",@progbits
	.align	128
        .global         _Z8update_eiiiPfS_S_S_S_S_S_S_S_
        .type           _Z8update_eiiiPfS_S_S_S_S_S_S_S_,@function
        .size           _Z8update_eiiiPfS_S_S_S_S_S_S_S_,(.L_x_3 - _Z8update_eiiiPfS_S_S_S_S_S_S_S_)
        .other          _Z8update_eiiiPfS_S_S_S_S_S_S_S_,@"STO_CUDA_ENTRY STV_DEFAULT"
_Z8update_eiiiPfS_S_S_S_S_S_S_S_:
.text._Z8update_eiiiPfS_S_S_S_S_S_S_S_:
[----:B------:R-:W-:Y:S08]  /*0000*/  LDC R1, c[0x0][0x37c] ;  /* 0x0000df00ff017b82 */ /* 0x000ff00000000800 */
[----:B------:R-:W0:Y:S01]  /*0010*/  LDC R0, c[0x0][0x388] ;  /* 0x0000e200ff007b82 */ /* 0x000e220000000800 */
[----:B------:R-:W0:Y:S01]  /*0020*/  LDCU UR8, c[0x0][0x384] ;  /* 0x00007080ff0877ac */ /* 0x000e220008000800 */
[----:B------:R-:W1:Y:S01]  /*0030*/  S2R R7, SR_TID.X ;  /* 0x0000000000077919 */ /* 0x000e620000002100 */
[----:B------:R-:W2:Y:S05]  /*0040*/  LDCU UR9, c[0x0][0x380] ;  /* 0x00007000ff0977ac */ /* 0x000eaa0008000800 */
[----:B------:R-:W1:Y:S08]  /*0050*/  S2UR UR4, SR_CTAID.X ;  /* 0x00000000000479c3 */ /* 0x000e700000002500 */
[----:B------:R-:W1:Y:S01]  /*0060*/  LDC R4, c[0x0][0x360] ;  /* 0x0000d800ff047b82 */ /* 0x000e620000000800 */
[----:B0-----:R-:W-:Y:S01]  /*0070*/  IMAD R5, R0, UR8, RZ ;  /* 0x0000000800057c24 */ /* 0x001fe2000f8e02ff */
[----:B------:R-:W-:-:S04]  /*0080*/  IABS R10, R0 ;  /* 0x00000000000a7213 */ /* 0x000fc80000000000 */
[----:B------:R-:W-:-:S04]  /*0090*/  IABS R9, R5 ;  /* 0x0000000500097213 */ /* 0x000fc80000000000 */
[----:B------:R-:W0:Y:S01]  /*00a0*/  I2F.RP R6, R9 ;  /* 0x0000000900067306 */ /* 0x000e220000209400 */
[----:B-1----:R-:W-:-:S07]  /*00b0*/  IMAD R4, R4, UR4, R7 ;  /* 0x0000000404047c24 */ /* 0x002fce000f8e0207 */
[----:B0-----:R-:W0:Y:S02]  /*00c0*/  MUFU.RCP R6, R6 ;  /* 0x0000000600067308 */ /* 0x001e240000001000 */
[----:B0-----:R-:W-:Y:S02]  /*00d0*/  IADD3 R2, PT, PT, R6, 0xffffffe, RZ ;  /* 0x0ffffffe06027810 */ /* 0x001fe40007ffe0ff */
[----:B------:R-:W-:-:S04]  /*00e0*/  IABS R6, R5 ;  /* 0x0000000500067213 */ /* 0x000fc80000000000 */
[----:B------:R0:W1:Y:S01]  /*00f0*/  F2I.FTZ.U32.TRUNC.NTZ R3, R2 ;  /* 0x0000000200037305 */ /* 0x000062000021f000 */
[----:B------:R-:W-:Y:S02]  /*0100*/  IMAD.MOV R11, RZ, RZ, -R6 ;  /* 0x000000ffff0b7224 */ /* 0x000fe400078e0a06 */
[----:B0-----:R-:W-:Y:S01]  /*0110*/  HFMA2 R2, -RZ, RZ, 0, 0 ;  /* 0x00000000ff027431 */ /* 0x001fe200000001ff */
[----:B-1----:R-:W-:-:S05]  /*0120*/  IADD3 R8, PT, PT, RZ, -R3, RZ ;  /* 0x80000003ff087210 */ /* 0x002fca0007ffe0ff */
[----:B------:R-:W-:Y:S01]  /*0130*/  IMAD R7, R8, R9, RZ ;  /* 0x0000000908077224 */ /* 0x000fe200078e02ff */
[----:B------:R-:W-:-:S03]  /*0140*/  IABS R8, R4 ;  /* 0x0000000400087213 */ /* 0x000fc60000000000 */
[----:B------:R-:W-:Y:S02]  /*0150*/  IMAD.HI.U32 R3, R3, R7, R2 ;  /* 0x0000000703037227 */ /* 0x000fe400078e0002 */
[----:B------:R-:W0:Y:S04]  /*0160*/  I2F.RP R7, R10 ;  /* 0x0000000a00077306 */ /* 0x000e280000209400 */
[----:B------:R-:W-:-:S04]  /*0170*/  IMAD.HI.U32 R6, R3, R8, RZ ;  /* 0x0000000803067227 */ /* 0x000fc800078e00ff */
[----:B------:R-:W-:-:S05]  /*0180*/  IMAD R2, R6, R11, R8 ;  /* 0x0000000b06027224 */ /* 0x000fca00078e0208 */
[----:B------:R-:W-:Y:S01]  /*0190*/  ISETP.GT.U32.AND P2, PT, R9, R2, PT ;  /* 0x000000020900720c */ /* 0x000fe20003f44070 */
[----:B0-----:R-:W0:-:S12]  /*01a0*/  MUFU.RCP R7, R7 ;  /* 0x0000000700077308 */ /* 0x001e180000001000 */
[-C--:B------:R-:W-:Y:S02]  /*01b0*/  @!P2 IADD3 R2, PT, PT, R2, -R9.reuse, RZ ;  /* 0x800000090202a210 */ /* 0x080fe40007ffe0ff */
[----:B------:R-:W-:Y:S02]  /*01c0*/  @!P2 IADD3 R6, PT, PT, R6, 0x1, RZ ;  /* 0x000000010606a810 */ /* 0x000fe40007ffe0ff */
[----:B------:R-:W-:Y:S02]  /*01d0*/  ISETP.GE.U32.AND P0, PT, R2, R9, PT ;  /* 0x000000090200720c */ /* 0x000fe40003f06070 */
[----:B------:R-:W-:Y:S02]  /*01e0*/  LOP3.LUT R2, R4, R5, RZ, 0x3c, !PT ;  /* 0x0000000504027212 */ /* 0x000fe400078e3cff */
[----:B------:R-:W-:Y:S02]  /*01f0*/  ISETP.NE.AND P2, PT, R5, RZ, PT ;  /* 0x000000ff0500720c */ /* 0x000fe40003f45270 */
[----:B------:R-:W-:-:S02]  /*0200*/  ISETP.GE.AND P1, PT, R2, RZ, PT ;  /* 0x000000ff0200720c */ /* 0x000fc40003f26270 */
[----:B0-----:R-:W-:-:S04]  /*0210*/  IADD3 R2, PT, PT, R7, 0xffffffe, RZ ;  /* 0x0ffffffe07027810 */ /* 0x001fc80007ffe0ff */
[----:B------:R0:W1:Y:S01]  /*0220*/  F2I.FTZ.U32.TRUNC.NTZ R3, R2 ;  /* 0x0000000200037305 */ /* 0x000062000021f000 */
[----:B------:R-:W-:-:S06]  /*0230*/  @P0 VIADD R6, R6, 0x1 ;  /* 0x0000000106060836 */ /* 0x000fcc0000000000 */
[----:B------:R-:W-:Y:S02]  /*0240*/  @!P1 IADD3 R6, PT, PT, -R6, RZ, RZ ;  /* 0x000000ff06069210 */ /* 0x000fe40007ffe1ff */
[----:B------:R-:W-:Y:S01]  /*0250*/  @!P2 LOP3.LUT R6, RZ, R5, RZ, 0x33, !PT ;  /* 0x00000005ff06a212 */ /* 0x000fe200078e33ff */
[----:B0-----:R-:W-:-:S04]  /*0260*/  IMAD.MOV.U32 R2, RZ, RZ, RZ ;  /* 0x000000ffff027224 */ /* 0x001fc800078e00ff */
[----:B------:R-:W-:Y:S01]  /*0270*/  IMAD R11, R5, R6, RZ ;  /* 0x00000006050b7224 */ /* 0x000fe200078e02ff */
[----:B-1----:R-:W-:-:S04]  /*0280*/  IADD3 R9, PT, PT, RZ, -R3, RZ ;  /* 0x80000003ff097210 */ /* 0x002fc80007ffe0ff */
[----:B------:R-:W-:Y:S01]  /*0290*/  IADD3 R7, PT, PT, R4, -R11, RZ ;  /* 0x8000000b04077210 */ /* 0x000fe20007ffe0ff */
[----:B------:R-:W-:-:S03]  /*02a0*/  IMAD R9, R9, R10, RZ ;  /* 0x0000000a09097224 */ /* 0x000fc600078e02ff */
[----:B------:R-:W-:Y:S01]  /*02b0*/  IABS R8, R7 ;  /* 0x0000000700087213 */ /* 0x000fe20000000000 */
[----:B------:R-:W-:Y:S01]  /*02c0*/  IMAD.HI.U32 R2, R3, R9, R2 ;  /* 0x0000000903027227 */ /* 0x000fe200078e0002 */
[----:B------:R-:W-:Y:S02]  /*02d0*/  LOP3.LUT R7, R7, R0, RZ, 0x3c, !PT ;  /* 0x0000000007077212 */ /* 0x000fe400078e3cff */
[----:B------:R-:W-:Y:S02]  /*02e0*/  MOV R3, R8 ;  /* 0x0000000800037202 */ /* 0x000fe40000000f00 */
[----:B------:R-:W-:-:S03]  /*02f0*/  ISETP.GE.AND P1, PT, R7, RZ, PT ;  /* 0x000000ff0700720c */ /* 0x000fc60003f26270 */
[----:B------:R-:W-:-:S05]  /*0300*/  IMAD.HI.U32 R2, R2, R3, RZ ;  /* 0x0000000302027227 */ /* 0x000fca00078e00ff */
[----:B------:R-:W-:-:S05]  /*0310*/  IADD3 R8, PT, PT, -R2, RZ, RZ ;  /* 0x000000ff02087210 */ /* 0x000fca0007ffe1ff */
[----:B------:R-:W-:-:S05]  /*0320*/  IMAD R3, R10, R8, R3 ;  /* 0x000000080a037224 */ /* 0x000fca00078e0203 */
[----:B------:R-:W-:-:S13]  /*0330*/  ISETP.GT.U32.AND P2, PT, R10, R3, PT ;  /* 0x000000030a00720c */ /* 0x000fda0003f44070 */
[-C--:B------:R-:W-:Y:S01]  /*0340*/  @!P2 IADD3 R3, PT, PT, R3, -R10.reuse, RZ ;  /* 0x8000000a0303a210 */ /* 0x080fe20007ffe0ff */
[----:B------:R-:W-:Y:S01]  /*0350*/  @!P2 VIADD R2, R2, 0x1 ;  /* 0x000000010202a836 */ /* 0x000fe20000000000 */
[----:B------:R-:W-:Y:S02]  /*0360*/  ISETP.NE.AND P2, PT, R0, RZ, PT ;  /* 0x000000ff0000720c */ /* 0x000fe40003f45270 */
[----:B------:R-:W-:-:S13]  /*0370*/  ISETP.GE.U32.AND P0, PT, R3, R10, PT ;  /* 0x0000000a0300720c */ /* 0x000fda0003f06070 */
[----:B------:R-:W-:-:S04]  /*0380*/  @P0 IADD3 R2, PT, PT, R2, 0x1, RZ ;  /* 0x0000000102020810 */ /* 0x000fc80007ffe0ff */
[----:B------:R-:W-:-:S04]  /*0390*/  MOV R7, R2 ;  /* 0x0000000200077202 */ /* 0x000fc80000000f00 */
[----:B------:R-:W-:Y:S02]  /*03a0*/  @!P1 IADD3 R7, PT, PT, -R7, RZ, RZ ;  /* 0x000000ff07079210 */ /* 0x000fe40007ffe1ff */
[----:B------:R-:W-:-:S05]  /*03b0*/  @!P2 LOP3.LUT R7, RZ, R0, RZ, 0x33, !PT ;  /* 0x00000000ff07a212 */ /* 0x000fca00078e33ff */
[----:B------:R-:W-:-:S04]  /*03c0*/  IMAD R3, R7, R0, R11 ;  /* 0x0000000007037224 */ /* 0x000fc800078e020b */
[----:B------:R-:W-:-:S05]  /*03d0*/  IMAD.IADD R3, R4, 0x1, -R3 ;  /* 0x0000000104037824 */ /* 0x000fca00078e0a03 */
[----:B------:R-:W-:-:S04]  /*03e0*/  VIMNMX3 R2, R6, R7, R3, PT ;  /* 0x000000070602720f */ /* 0x000fc80003800103 */
[----:B------:R-:W-:-:S04]  /*03f0*/  ISETP.GE.AND P0, PT, R2, 0x1, PT ;  /* 0x000000010200780c */ /* 0x000fc80003f06270 */
[----:B--2---:R-:W-:-:S13]  /*0400*/  ISETP.GE.OR P0, PT, R6, UR9, !P0 ;  /* 0x0000000906007c0c */ /* 0x004fda000c706670 */
[----:B------:R-:W-:Y:S05]  /*0410*/  @P0 EXIT ;  /* 0x000000000000094d */ /* 0x000fea0003800000 */
[----:B------:R-:W-:Y:S01]  /*0420*/  IADD3 R2, PT, PT, R0, -0x1, RZ ;  /* 0xffffffff00027810 */ /* 0x000fe20007ffe0ff */
[----:B------:R-:W-:Y:S01]  /*0430*/  UIADD3 UR4, UPT, UPT, UR8, -0x1, URZ ;  /* 0xffffffff08047890 */ /* 0x000fe2000fffe0ff */
[----:B------:R-:W0:Y:S02]  /*0440*/  LDCU.64 UR6, c[0x0][0x358] ;  /* 0x00006b00ff0677ac */ /* 0x000e240008000a00 */
[----:B------:R-:W-:Y:S02]  /*0450*/  ISETP.GE.AND P0, PT, R3, R2, PT ;  /* 0x000000020300720c */ /* 0x000fe40003f06270 */
[----:B------:R-:W1:Y:S02]  /*0460*/  LDC.64 R2, c[0x0][0x3b0] ;  /* 0x0000ec00ff027b82 */ /* 0x000e640000000a00 */
[----:B------:R-:W-:-:S13]  /*0470*/  ISETP.GE.OR P1, PT, R7, UR4, P0 ;  /* 0x0000000407007c0c */ /* 0x000fda0008726670 */
[----:B------:R-:W2:Y:S01]  /*0480*/  @!P1 LDC.64 R12, c[0x0][0x3b8] ;  /* 0x0000ee00ff0c9b82 */ /* 0x000ea20000000a00 */
[----:B------:R-:W-:-:S07]  /*0490*/  @!P1 IADD3 R11, PT, PT, R4, R0, RZ ;  /* 0x00000000040b9210 */ /* 0x000fce0007ffe0ff */
[----:B------:R-:W3:Y:S08]  /*04a0*/  @!P1 LDC.64 R8, c[0x0][0x3c0] ;  /* 0x0000f000ff089b82 */ /* 0x000ef00000000a00 */
[----:B------:R-:W4:Y:S01]  /*04b0*/  @!P1 LDC.64 R14, c[0x0][0x390] ;  /* 0x0000e400ff0e9b82 */ /* 0x000f220000000a00 */
[----:B-1----:R-:W-:-:S05]  /*04c0*/  IMAD.WIDE R2, R4, 0x4, R2 ;  /* 0x0000000404027825 */ /* 0x002fca00078e0202 */
[----:B0-----:R-:W5:Y:S01]  /*04d0*/  @!P1 LDG.E R18, desc[UR6][R2.64+0x4] ;  /* 0x0000040602129981 */ /* 0x001f62000c1e1900 */
[----:B--2---:R-:W-:-:S03]  /*04e0*/  @!P1 IMAD.WIDE R10, R11, 0x4, R12 ;  /* 0x000000040b0a9825 */ /* 0x004fc600078e020c */
[----:B------:R-:W2:Y:S01]  /*04f0*/  @!P1 LDG.E R23, desc[UR6][R2.64] ;  /* 0x0000000602179981 */ /* 0x000ea2000c1e1900 */
[----:B------:R-:W-:-:S03]  /*0500*/  @!P1 IMAD.WIDE R12, R4, 0x4, R12 ;  /* 0x00000004040c9825 */ /* 0x000fc600078e020c */
[----:B------:R0:W5:Y:S04]  /*0510*/  @!P1 LDG.E R19, desc[UR6][R10.64] ;  /* 0x000000060a139981 */ /* 0x000168000c1e1900 */
[----:B------:R-:W5:Y:S01]  /*0520*/  @!P1 LDG.E R12, desc[UR6][R12.64] ;  /* 0x000000060c0c9981 */ /* 0x000f62000c1e1900 */
[----:B---3--:R-:W-:-:S04]  /*0530*/  @!P1 IMAD.WIDE R20, R4, 0x4, R8 ;  /* 0x0000000404149825 */ /* 0x008fc800078e0208 */
[----:B----4-:R-:W-:Y:S02]  /*0540*/  @!P1 IMAD.WIDE R14, R4, 0x4, R14 ;  /* 0x00000004040e9825 */ /* 0x010fe400078e020e */
[----:B------:R-:W3:Y:S01]  /*0550*/  @!P1 LDG.E R20, desc[UR6][R20.64] ;  /* 0x0000000614149981 */ /* 0x000ee2000c1e1900 */
[----:B------:R-:W-:Y:S01]  /*0560*/  UIADD3 UR5, UPT, UPT, UR9, -0x1, URZ ;  /* 0xffffffff09057890 */ /* 0x000fe2000fffe0ff */
[----:B0-----:R-:W0:Y:S02]  /*0570*/  LDC.64 R10, c[0x0][0x3a8] ;  /* 0x0000ea00ff0a7b82 */ /* 0x001e240000000a00 */
[----:B------:R-:W3:Y:S03]  /*0580*/  @!P1 LDG.E R25, desc[UR6][R14.64] ;  /* 0x000000060e199981 */ /* 0x000ee6000c1e1900 */
[----:B------:R-:W-:-:S13]  /*0590*/  ISETP.GE.OR P0, PT, R6, UR5, P0 ;  /* 0x0000000506007c0c */ /* 0x000fda0008706670 */
[----:B------:R-:W1:Y:S08]  /*05a0*/  @!P0 LDC.64 R16, c[0x0][0x3b8] ;  /* 0x0000ee00ff108b82 */ /* 0x000e700000000a00 */
[----:B------:R-:W4:Y:S01]  /*05b0*/  @!P0 LDC.64 R8, c[0x0][0x398] ;  /* 0x0000e600ff088b82 */ /* 0x000f220000000a00 */
[----:B0-----:R-:W-:-:S04]  /*05c0*/  IMAD.WIDE R10, R4, 0x4, R10 ;  /* 0x00000004040a7825 */ /* 0x001fc800078e020a */
[----:B----4-:R-:W-:-:S04]  /*05d0*/  @!P0 IMAD.WIDE R8, R4, 0x4, R8 ;  /* 0x0000000404088825 */ /* 0x010fc800078e0208 */
[----:B-----5:R-:W-:Y:S02]  /*05e0*/  @!P1 FADD R19, R19, -R12 ;  /* 0x8000000c13139221 */ /* 0x020fe40000000000 */
[----:B------:R-:W0:Y:S02]  /*05f0*/  @!P0 LDC.64 R12, c[0x0][0x3c8] ;  /* 0x0000f200ff0c8b82 */ /* 0x000e240000000a00 */
[----:B------:R-:W-:Y:S01]  /*0600*/  @!P1 FADD R18, R19, -R18 ;  /* 0x8000001213129221 */ /* 0x000fe20000000000 */
[----:B------:R-:W-:-:S03]  /*0610*/  @!P0 IADD3 R19, PT, PT, R4, R5, RZ ;  /* 0x0000000504138210 */ /* 0x000fc60007ffe0ff */
[----:B--2---:R-:W-:-:S04]  /*0620*/  @!P1 FADD R23, R18, R23 ;  /* 0x0000001712179221 */ /* 0x004fc80000000000 */
[----:B---3--:R-:W-:Y:S01]  /*0630*/  @!P1 FFMA R23, R20, R23, R25 ;  /* 0x0000001714179223 */ /* 0x008fe20000000019 */
[----:B-1----:R-:W-:-:S04]  /*0640*/  @!P0 IMAD.WIDE R18, R19, 0x4, R16 ;  /* 0x0000000413128825 */ /* 0x002fc800078e0210 */
[----:B------:R1:W-:Y:S01]  /*0650*/  @!P1 STG.E desc[UR6][R14.64], R23 ;  /* 0x000000170e009986 */ /* 0x0003e2000c101906 */
[----:B------:R-:W-:-:S03]  /*0660*/  @!P0 IMAD.WIDE R16, R4, 0x4, R16 ;  /* 0x0000000404108825 */ /* 0x000fc600078e0210 */
[----:B------:R-:W2:Y:S04]  /*0670*/  @!P0 LDG.E R20, desc[UR6][R10.64+0x4] ;  /* 0x000004060a148981 */ /* 0x000ea8000c1e1900 */
[----:B------:R-:W2:Y:S01]  /*0680*/  @!P0 LDG.E R21, desc[UR6][R10.64] ;  /* 0x000000060a158981 */ /* 0x000ea2000c1e1900 */
[----:B0-----:R-:W-:-:S03]  /*0690*/  @!P0 IMAD.WIDE R12, R4, 0x4, R12 ;  /* 0x00000004040c8825 */ /* 0x001fc600078e020c */
[----:B------:R-:W3:Y:S04]  /*06a0*/  @!P0 LDG.E R19, desc[UR6][R18.64] ;  /* 0x0000000612138981 */ /* 0x000ee8000c1e1900 */
[----:B------:R-:W4:Y:S04]  /*06b0*/  @!P0 LDG.E R17, desc[UR6][R16.64] ;  /* 0x0000000610118981 */ /* 0x000f28000c1e1900 */
[----:B------:R-:W5:Y:S04]  /*06c0*/  @!P0 LDG.E R12, desc[UR6][R12.64] ;  /* 0x000000060c0c8981 */ /* 0x000f68000c1e1900 */
[----:B------:R-:W5:Y:S01]  /*06d0*/  @!P0 LDG.E R25, desc[UR6][R8.64] ;  /* 0x0000000608198981 */ /* 0x000f62000c1e1900 */
[----:B------:R-:W-:-:S04]  /*06e0*/  ISETP.GE.AND P1, PT, R7, UR4, PT ;  /* 0x0000000407007c0c */ /* 0x000fc8000bf26270 */
[----:B------:R-:W-:Y:S01]  /*06f0*/  ISETP.GE.OR P1, PT, R6, UR5, P1 ;  /* 0x0000000506007c0c */ /* 0x000fe20008f26670 */
[----:B--2---:R-:W-:-:S04]  /*0700*/  @!P0 FADD R20, R20, -R21 ;  /* 0x8000001514148221 */ /* 0x004fc80000000000 */
[----:B---3--:R-:W-:-:S04]  /*0710*/  @!P0 FADD R20, R20, -R19 ;  /* 0x8000001314148221 */ /* 0x008fc80000000000 */
[----:B----4-:R-:W-:-:S04]  /*0720*/  @!P0 FADD R7, R20, R17 ;  /* 0x0000001114078221 */ /* 0x010fc80000000000 */
[----:B-----5:R-:W-:-:S05]  /*0730*/  @!P0 FFMA R7, R12, R7, R25 ;  /* 0x000000070c078223 */ /* 0x020fca0000000019 */
[----:B------:R1:W-:Y:S01]  /*0740*/  @!P0 STG.E desc[UR6][R8.64], R7 ;  /* 0x0000000708008986 */ /* 0x0003e2000c101906 */
[----:B------:R-:W-:Y:S05]  /*0750*/  @P1 EXIT ;  /* 0x000000000000194d */ /* 0x000fea0003800000 */
[----:B-1----:R-:W0:Y:S01]  /*0760*/  LDC.64 R6, c[0x0][0x3d0] ;  /* 0x0000f400ff067b82 */ /* 0x002e220000000a00 */
[----:B------:R-:W-:Y:S02]  /*0770*/  IMAD.WIDE R8, R5, 0x4, R2 ;  /* 0x0000000405087825 */ /* 0x000fe400078e0202 */
[----:B------:R-:W2:Y:S05]  /*0780*/  LDG.E R3, desc[UR6][R2.64] ;  /* 0x0000000602037981 */ /* 0x000eaa000c1e1900 */
[----:B------:R-:W1:Y:S01]  /*0790*/  LDC.64 R14, c[0x0][0x3a0] ;  /* 0x0000e800ff0e7b82 */ /* 0x000e620000000a00 */
[----:B------:R-:W-:Y:S01]  /*07a0*/  IMAD.WIDE R12, R0, 0x4, R10 ;  /* 0x00000004000c7825 */ /* 0x000fe200078e020a */
[----:B------:R-:W2:Y:S04]  /*07b0*/  LDG.E R8, desc[UR6][R8.64] ;  /* 0x0000000608087981 */ /* 0x000ea8000c1e1900 */
[----:B------:R-:W3:Y:S04]  /*07c0*/  LDG.E R11, desc[UR6][R10.64] ;  /* 0x000000060a0b7981 */ /* 0x000ee8000c1e1900 */
[----:B------:R-:W4:Y:S01]  /*07d0*/  LDG.E R13, desc[UR6][R12.64] ;  /* 0x000000060c0d7981 */ /* 0x000f22000c1e1900 */
[----:B0-----:R-:W-:-:S06]  /*07e0*/  IMAD.WIDE R6, R4, 0x4, R6 ;  /* 0x0000000404067825 */ /* 0x001fcc00078e0206 */
[----:B------:R-:W5:Y:S01]  /*07f0*/  LDG.E R6, desc[UR6][R6.64] ;  /* 0x0000000606067981 */ /* 0x000f62000c1e1900 */
[----:B-1----:R-:W-:-:S05]  /*0800*/  IMAD.WIDE R4, R4, 0x4, R14 ;  /* 0x0000000404047825 */ /* 0x002fca00078e020e */
[----:B------:R-:W5:Y:S01]  /*0810*/  LDG.E R15, desc[UR6][R4.64] ;  /* 0x00000006040f7981 */ /* 0x000f62000c1e1900 */
[----:B--2---:R-:W-:-:S04]  /*0820*/  FADD R0, R8, -R3 ;  /* 0x8000000308007221 */ /* 0x004fc80000000000 */
[----:B----4-:R-:W-:-:S04]  /*0830*/  FADD R0, R0, -R13 ;  /* 0x8000000d00007221 */ /* 0x010fc80000000000 */
[----:B---3--:R-:W-:-:S04]  /*0840*/  FADD R3, R0, R11 ;  /* 0x0000000b00037221 */ /* 0x008fc80000000000 */
[----:B-----5:R-:W-:-:S05]  /*0850*/  FFMA R3, R6, R3, R15 ;  /* 0x0000000306037223 */ /* 0x020fca000000000f */
[----:B------:R-:W-:Y:S01]  /*0860*/  STG.E desc[UR6][R4.64], R3 ;  /* 0x0000000304007986 */ /* 0x000fe2000c101906 */
[----:B------:R-:W-:Y:S05]  /*0870*/  EXIT ;  /* 0x000000000000794d */ /* 0x000fea0003800000 */
.L_x_1:
        /* <DEDUP_REMOVED lines=16> */
.L_x_3:


//--------------------- .nv.shared.reserved.0     --------------------------
	.section	.nv.shared.reserved.0,"aw",@nobits
	.weak		__nv_reservedSMEM_offset_0_alias
	.size		__nv_reservedSMEM_offset_0_alias, 0, 64
	.other		__nv_reservedSMEM_offset_0_alias,@"STO_CUDA_RESERVED_SHARED STV_DEFAULT"
__nv_reservedSMEM_offset_0_alias:
	.zero		0
	.zero		64


//--------------------- .nv.constant0._Z8update_hiiiPfS_S_S_S_S_ --------------------------
	.section	.nv.constant0._Z8update_hiiiPfS_S_S_S_S_,"a",@progbits
	.sectionflags	@""
	.align	4
.nv.constant0._Z8update_hiiiPfS_S_S_S_S_:
	.zero		960


//--------------------- .nv.constant0._Z8update_eiiiPfS_S_S_S_S_S_S_S_ --------------------------
	.section	.nv.constant0._Z8update_eiiiPfS_S_S_S_S_S_S_S_,"a",@progbits
	.sectionflags	@""
	.align	4
.nv.constant0._Z8update_eiiiPfS_S_S_S_S_S_S_S_:
	.zero		984


//--------------------- SYMBOLS --------------------------

	.type		.nv.reservedSmem.offset0,@object
	.size		.nv.reservedSmem.offset0,0x4
